//
// Generated by NVIDIA NVVM Compiler
//
// Compiler Build ID: CL-36424714
// Cuda compilation tools, release 13.0, V13.0.88
// Based on NVVM 20.0.0
//

.version 9.0
.target sm_100
.address_size 64

	// .globl	_Z8soma_adjPiS_
// _ZZ8soma_adjPiS_E4temp has been demoted

.visible .entry _Z8soma_adjPiS_(
	.param .u64 .ptr .align 1 _Z8soma_adjPiS__param_0,
	.param .u64 .ptr .align 1 _Z8soma_adjPiS__param_1
)
{
	.reg .pred 	%p<6>;
	.reg .b32 	%r<31>;
	.reg .b64 	%rd<13>;
	// demoted variable
	.shared .align 4 .b8 _ZZ8soma_adjPiS_E4temp[16];
	ld.param.u64 	%rd4, [_Z8soma_adjPiS__param_0];
	ld.param.u64 	%rd3, [_Z8soma_adjPiS__param_1];
	cvta.to.global.u64 	%rd1, %rd4;
	mov.u32 	%r1, %tid.x;
	setp.lt.u32 	%p1, %r1, 4;
	@%p1 bra 	$L__BB0_2;
	shl.b32 	%r15, %r1, 2;
	mov.u32 	%r16, _ZZ8soma_adjPiS_E4temp;
	add.s32 	%r17, %r16, %r15;
	ld.shared.u32 	%r29, [%r17];
	bra.uni 	$L__BB0_11;
$L__BB0_2:
	add.s32 	%r3, %r1, -2;
	setp.gt.u32 	%p2, %r3, 3;
	mov.b32 	%r27, 0;
	@%p2 bra 	$L__BB0_4;
	mul.wide.u32 	%rd5, %r3, 4;
	add.s64 	%rd6, %rd1, %rd5;
	ld.global.u32 	%r27, [%rd6];
$L__BB0_4:
	add.s32 	%r6, %r1, -1;
	setp.gt.u32 	%p3, %r6, 3;
	@%p3 bra 	$L__BB0_6;
	mul.wide.u32 	%rd7, %r6, 4;
	add.s64 	%rd8, %rd1, %rd7;
	ld.global.u32 	%r19, [%rd8];
	add.s32 	%r27, %r19, %r27;
$L__BB0_6:
	mul.wide.u32 	%rd9, %r1, 4;
	add.s64 	%rd2, %rd1, %rd9;
	ld.global.u32 	%r20, [%rd2];
	add.s32 	%r29, %r20, %r27;
	setp.eq.s32 	%p4, %r1, 3;
	@%p4 bra 	$L__BB0_8;
	ld.global.u32 	%r21, [%rd2+4];
	add.s32 	%r29, %r21, %r29;
$L__BB0_8:
	setp.gt.u32 	%p5, %r1, 1;
	@%p5 bra 	$L__BB0_10;
	ld.global.u32 	%r22, [%rd2+8];
	add.s32 	%r29, %r22, %r29;
$L__BB0_10:
	shl.b32 	%r23, %r1, 2;
	mov.u32 	%r24, _ZZ8soma_adjPiS_E4temp;
	add.s32 	%r25, %r24, %r23;
	st.shared.u32 	[%r25], %r29;
$L__BB0_11:
	cvta.to.global.u64 	%rd10, %rd3;
	mul.wide.u32 	%rd11, %r1, 4;
	add.s64 	%rd12, %rd10, %rd11;
	st.global.u32 	[%rd12], %r29;
	ret;

}


// ===== COMPILED SASS (sm_100) =====

	.target	sm_100

	.elftype	@"ET_EXEC"


//--------------------- .note.nv.tkinfo           --------------------------
	.section	.note.nv.tkinfo,"",@"SHT_NOTE"
	.sectionflags	@"SHF_NOTE_NV_TKINFO"
	.tkinfo
        /*0018*/ 	.word	0x00000002
        /*0030*/ 	.string	""
        /*0030*/ 	.string	"ptxas"
        /*0030*/ 	.string	"Cuda compilation tools, release 13.0, V13.0.88"
        /*0030*/ 	.string	"Build cuda_13.0.r13.0/compiler.36424714_0"
        /*0030*/ 	.string	"-arch sm_100 -m 64 "



//--------------------- .note.nv.cuinfo           --------------------------
	.section	.note.nv.cuinfo,"",@"SHT_NOTE"
	.sectionflags	@"SHF_NOTE_NV_CUINFO"
        /*0018*/ 	.short	0x0002
        /*001a*/ 	.short	0x0064
        /*001c*/ 	.short	0x0082
	.zero		2


//--------------------- .nv.info                  --------------------------
	.section	.nv.info,"",@"SHT_CUDA_INFO"
	.align	4


	//----- nvinfo : EIATTR_REGCOUNT
	.align		4
        /*0000*/ 	.byte	0x04, 0x2f
        /*0002*/ 	.short	(.L_1 - .L_0)
	.align		4
.L_0:
        /*0004*/ 	.word	index@(_Z8soma_adjPiS_)
        /*0008*/ 	.word	0x00000010


	//----- nvinfo : EIATTR_FRAME_SIZE
	.align		4
.L_1:
        /*000c*/ 	.byte	0x04, 0x11
        /*000e*/ 	.short	(.L_3 - .L_2)
	.align		4
.L_2:
        /*0010*/ 	.word	index@(_Z8soma_adjPiS_)
        /*0014*/ 	.word	0x00000000


	//----- nvinfo : EIATTR_MIN_STACK_SIZE
	.align		4
.L_3:
        /*0018*/ 	.byte	0x04, 0x12
        /*001a*/ 	.short	(.L_5 - .L_4)
	.align		4
.L_4:
        /*001c*/ 	.word	index@(_Z8soma_adjPiS_)
        /*0020*/ 	.word	0x00000000
.L_5:


//--------------------- .nv.compat                --------------------------
	.section	.nv.compat,"",@"SHT_CUDA_COMPAT_INFO"
	.align	4
        /*0000*/ 	.byte	0x02, 0x09, 0x00, 0x00, 0x02, 0x02, 0x01, 0x00, 0x02, 0x05, 0x05, 0x00, 0x03, 0x07, 0x01, 0x01
        /*0010*/ 	.byte	0x02, 0x03, 0x00, 0x00, 0x02, 0x06, 0x01, 0x00, 0x04, 0x0b, 0x08, 0x00, 0x09, 0x00, 0x00, 0x00
        /*0020*/ 	.byte	0x00, 0x00, 0x00, 0x00


//--------------------- .nv.info._Z8soma_adjPiS_  --------------------------
	.section	.nv.info._Z8soma_adjPiS_,"",@"SHT_CUDA_INFO"
	.sectionflags	@""
	.align	4


	//----- nvinfo : EIATTR_CUDA_API_VERSION
	.align		4
        /*0000*/ 	.byte	0x04, 0x37
        /*0002*/ 	.short	(.L_7 - .L_6)
.L_6:
        /*0004*/ 	.word	0x00000082


	//----- nvinfo : EIATTR_KPARAM_INFO
	.align		4
.L_7:
        /*0008*/ 	.byte	0x04, 0x17
        /*000a*/ 	.short	(.L_9 - .L_8)
.L_8:
        /*000c*/ 	.word	0x00000000
        /*0010*/ 	.short	0x0001
        /*0012*/ 	.short	0x0008
        /*0014*/ 	.byte	0x00, 0xf5, 0x21, 0x00


	//----- nvinfo : EIATTR_KPARAM_INFO
	.align		4
.L_9:
        /*0018*/ 	.byte	0x04, 0x17
        /*001a*/ 	.short	(.L_11 - .L_10)
.L_10:
        /*001c*/ 	.word	0x00000000
        /*0020*/ 	.short	0x0000
        /*0022*/ 	.short	0x0000
        /*0024*/ 	.byte	0x00, 0xf5, 0x21, 0x00


	//----- nvinfo : EIATTR_SPARSE_MMA_MASK
	.align		4
.L_11:
        /*0028*/ 	.byte	0x03, 0x50
        /*002a*/ 	.short	0x0000


	//----- nvinfo : EIATTR_MAXREG_COUNT
	.align		4
        /*002c*/ 	.byte	0x03, 0x1b
        /*002e*/ 	.short	0x00ff


	//----- nvinfo : EIATTR_MERCURY_ISA_VERSION
	.align		4
        /*0030*/ 	.byte	0x03, 0x5f
        /*0032*/ 	.short	0x0101


	//----- nvinfo : EIATTR_VRC_CTA_INIT_COUNT
	.align		4
        /*0034*/ 	.byte	0x02, 0x4a
	.zero		1
	.zero		1


	//----- nvinfo : EIATTR_EXIT_INSTR_OFFSETS
	.align		4
        /*0038*/ 	.byte	0x04, 0x1c
        /*003a*/ 	.short	(.L_13 - .L_12)


	//   ....[0]....
.L_12:
        /*003c*/ 	.word	0x00000280


	//----- nvinfo : EIATTR_CRS_STACK_SIZE
	.align		4
.L_13:
        /*0040*/ 	.byte	0x04, 0x1e
        /*0042*/ 	.short	(.L_15 - .L_14)
.L_14:
        /*0044*/ 	.word	0x00000000


	//----- nvinfo : EIATTR_CBANK_PARAM_SIZE
	.align		4
.L_15:
        /*0048*/ 	.byte	0x03, 0x19
        /*004a*/ 	.short	0x0010


	//----- nvinfo : EIATTR_PARAM_CBANK
	.align		4
        /*004c*/ 	.byte	0x04, 0x0a
        /*004e*/ 	.short	(.L_17 - .L_16)
	.align		4
.L_16:
        /*0050*/ 	.word	index@(.nv.constant0._Z8soma_adjPiS_)
        /*0054*/ 	.short	0x0380
        /*0056*/ 	.short	0x0010


	//----- nvinfo : EIATTR_SW_WAR
	.align		4
.L_17:
        /*0058*/ 	.byte	0x04, 0x36
        /*005a*/ 	.short	(.L_19 - .L_18)
.L_18:
        /*005c*/ 	.word	0x00000008
.L_19:


//--------------------- .nv.callgraph             --------------------------
	.section	.nv.callgraph,"",@"SHT_CUDA_CALLGRAPH"
	.align	4
	.sectionentsize	8
	.align		4
        /*0000*/ 	.word	0x00000000
	.align		4
        /*0004*/ 	.word	0xffffffff
	.align		4
        /*0008*/ 	.word	0x00000000
	.align		4
        /*000c*/ 	.word	0xfffffffe
	.align		4
        /*0010*/ 	.word	0x00000000
	.align		4
        /*0014*/ 	.word	0xfffffffd
	.align		4
        /*0018*/ 	.word	0x00000000
	.align		4
        /*001c*/ 	.word	0xfffffffc


//--------------------- .text._Z8soma_adjPiS_     --------------------------
	.section	.text._Z8soma_adjPiS_,"ax",@progbits
	.align	128
        .global         _Z8soma_adjPiS_
        .type           _Z8soma_adjPiS_,@function
        .size           _Z8soma_adjPiS_,(.L_x_3 - _Z8soma_adjPiS_)
        .other          _Z8soma_adjPiS_,@"STO_CUDA_ENTRY STV_DEFAULT"
_Z8soma_adjPiS_:
.text._Z8soma_adjPiS_:
[----:B------:R-:W-:Y:S01]  /*0000*/  LDC R1, c[0x0][0x37c] ;  /* 0x0000df00ff017b82 */ /* 0x000fe20000000800 */
[----:B------:R-:W0:Y:S07]  /*0010*/  S2R R13, SR_TID.X ;  /* 0x00000000000d7919 */ /* 0x000e2e0000002100 */
[----:B------:R-:W1:Y:S01]  /*0020*/  LDC.64 R2, c[0x0][0x388] ;  /* 0x0000e200ff027b82 */ /* 0x000e620000000a00 */
[----:B------:R-:W2:Y:S01]  /*0030*/  LDCU.64 UR6, c[0x0][0x358] ;  /* 0x00006b00ff0677ac */ /* 0x000ea20008000a00 */
[----:B------:R-:W-:Y:S01]  /*0040*/  BSSY.RECONVERGENT B0, `(.L_x_0) ;  /* 0x0000022000007945 */ /* 0x000fe20003800200 */
[C---:B0-----:R-:W-:Y:S01]  /*0050*/  ISETP.GE.U32.AND P0, PT, R13.reuse, 0x4, PT ;  /* 0x000000040d00780c */ /* 0x041fe20003f06070 */
[----:B-1----:R-:W-:-:S12]  /*0060*/  IMAD.WIDE.U32 R2, R13, 0x4, R2 ;  /* 0x000000040d027825 */ /* 0x002fd800078e0002 */
[----:B------:R-:W0:Y:S01]  /*0070*/  @P0 S2R R5, SR_CgaCtaId ;  /* 0x0000000000050919 */ /* 0x000e220000008800 */
[----:B------:R-:W-:-:S04]  /*0080*/  @P0 MOV R0, 0x400 ;  /* 0x0000040000000802 */ /* 0x000fc80000000f00 */
[----:B0-----:R-:W-:-:S05]  /*0090*/  @P0 LEA R0, R5, R0, 0x18 ;  /* 0x0000000005000211 */ /* 0x001fca00078ec0ff */
[----:B------:R-:W-:-:S05]  /*00a0*/  @P0 IMAD R0, R13, 0x4, R0 ;  /* 0x000000040d000824 */ /* 0x000fca00078e0200 */
[----:B------:R0:W1:Y:S01]  /*00b0*/  @P0 LDS R11, [R0] ;  /* 0x00000000000b0984 */ /* 0x0000620000000800 */
[----:B--2---:R-:W-:Y:S05]  /*00c0*/  @P0 BRA `(.L_x_1) ;  /* 0x0000000000640947 */ /* 0x004fea0003800000 */
[----:B------:R-:W2:Y:S01]  /*00d0*/  LDC.64 R8, c[0x0][0x380] ;  /* 0x0000e000ff087b82 */ /* 0x000ea20000000a00 */
[C---:B------:R-:W-:Y:S01]  /*00e0*/  VIADD R5, R13.reuse, 0xfffffffe ;  /* 0xfffffffe0d057836 */ /* 0x040fe20000000000 */
[C---:B------:R-:W-:Y:S01]  /*00f0*/  IADD3 R7, PT, PT, R13.reuse, -0x1, RZ ;  /* 0xffffffff0d077810 */ /* 0x040fe20007ffe0ff */
[----:B-1----:R-:W-:Y:S01]  /*0100*/  IMAD.MOV.U32 R11, RZ, RZ, RZ ;  /* 0x000000ffff0b7224 */ /* 0x002fe200078e00ff */
[----:B------:R-:W-:Y:S02]  /*0110*/  ISETP.NE.AND P0, PT, R13, 0x3, PT ;  /* 0x000000030d00780c */ /* 0x000fe40003f05270 */
[----:B------:R-:W-:Y:S02]  /*0120*/  ISETP.GT.U32.AND P1, PT, R7, 0x3, PT ;  /* 0x000000030700780c */ /* 0x000fe40003f24070 */
[----:B------:R-:W-:-:S11]  /*0130*/  ISETP.GT.U32.AND P2, PT, R5, 0x3, PT ;  /* 0x000000030500780c */ /* 0x000fd60003f44070 */
[----:B--2---:R-:W-:-:S04]  /*0140*/  @!P1 IMAD.WIDE.U32 R6, R7, 0x4, R8 ;  /* 0x0000000407069825 */ /* 0x004fc800078e0008 */
[--C-:B------:R-:W-:Y:S02]  /*0150*/  @!P2 IMAD.WIDE.U32 R4, R5, 0x4, R8.reuse ;  /* 0x000000040504a825 */ /* 0x100fe400078e0008 */
[----:B------:R-:W2:Y:S02]  /*0160*/  @!P1 LDG.E R6, desc[UR6][R6.64] ;  /* 0x0000000606069981 */ /* 0x000ea4000c1e1900 */
[C---:B------:R-:W-:Y:S02]  /*0170*/  IMAD.WIDE.U32 R8, R13.reuse, 0x4, R8 ;  /* 0x000000040d087825 */ /* 0x040fe400078e0008 */
[----:B------:R-:W2:Y:S01]  /*0180*/  @!P2 LDG.E R11, desc[UR6][R4.64] ;  /* 0x00000006040ba981 */ /* 0x000ea2000c1e1900 */
[----:B------:R-:W-:-:S03]  /*0190*/  ISETP.GT.U32.AND P2, PT, R13, 0x1, PT ;  /* 0x000000010d00780c */ /* 0x000fc60003f44070 */
[----:B0-----:R-:W3:Y:S04]  /*01a0*/  LDG.E R0, desc[UR6][R8.64] ;  /* 0x0000000608007981 */ /* 0x001ee8000c1e1900 */
[----:B------:R-:W4:Y:S06]  /*01b0*/  @P0 LDG.E R10, desc[UR6][R8.64+0x4] ;  /* 0x00000406080a0981 */ /* 0x000f2c000c1e1900 */
[----:B------:R-:W5:Y:S01]  /*01c0*/  @!P2 LDG.E R12, desc[UR6][R8.64+0x8] ;  /* 0x00000806080ca981 */ /* 0x000f62000c1e1900 */
[----:B------:R-:W0:Y:S01]  /*01d0*/  S2UR UR5, SR_CgaCtaId ;  /* 0x00000000000579c3 */ /* 0x000e220000008800 */
[----:B------:R-:W-:-:S02]  /*01e0*/  UMOV UR4, 0x400 ;  /* 0x0000040000047882 */ /* 0x000fc40000000000 */
[----:B0-----:R-:W-:Y:S01]  /*01f0*/  ULEA UR4, UR5, UR4, 0x18 ;  /* 0x0000000405047291 */ /* 0x001fe2000f8ec0ff */
[----:B--2---:R-:W-:-:S05]  /*0200*/  @!P1 IMAD.IADD R11, R11, 0x1, R6 ;  /* 0x000000010b0b9824 */ /* 0x004fca00078e0206 */
[----:B---3--:R-:W-:-:S05]  /*0210*/  IADD3 R11, PT, PT, R0, R11, RZ ;  /* 0x0000000b000b7210 */ /* 0x008fca0007ffe0ff */
[----:B----4-:R-:W-:Y:S01]  /*0220*/  @P0 IMAD.IADD R11, R11, 0x1, R10 ;  /* 0x000000010b0b0824 */ /* 0x010fe200078e020a */
[----:B------:R-:W-:-:S04]  /*0230*/  LEA R0, R13, UR4, 0x2 ;  /* 0x000000040d007c11 */ /* 0x000fc8000f8e10ff */
[----:B-----5:R-:W-:-:S05]  /*0240*/  @!P2 IADD3 R11, PT, PT, R11, R12, RZ ;  /* 0x0000000c0b0ba210 */ /* 0x020fca0007ffe0ff */
[----:B------:R2:W-:Y:S02]  /*0250*/  STS [R0], R11 ;  /* 0x0000000b00007388 */ /* 0x0005e40000000800 */
.L_x_1:
[----:B------:R-:W-:Y:S05]  /*0260*/  BSYNC.RECONVERGENT B0 ;  /* 0x0000000000007941 */ /* 0x000fea0003800200 */
.L_x_0:
[----:B-1----:R-:W-:Y:S01]  /*0270*/  STG.E desc[UR6][R2.64], R11 ;  /* 0x0000000b02007986 */ /* 0x002fe2000c101906 */
[----:B------:R-:W-:Y:S05]  /*0280*/  EXIT ;  /* 0x000000000000794d */ /* 0x000fea0003800000 */
.L_x_2:
[----:B------:R-:W-:-:S00]  /*0290*/  BRA `(.L_x_2) ;  /* 0xfffffffc00fc7947 */ /* 0x000fc0000383ffff */
[----:B------:R-:W-:-:S00]  /*02a0*/  NOP ;  /* 0x0000000000007918 */ /* 0x000fc00000000000 */
        /* <DEDUP_REMOVED lines=13> */
.L_x_3:


//--------------------- .nv.shared._Z8soma_adjPiS_ --------------------------
	.section	.nv.shared._Z8soma_adjPiS_,"aw",@nobits
	.sectionflags	@""
	.align	4
.nv.shared._Z8soma_adjPiS_:
	.zero		1040


//--------------------- .nv.shared.reserved.0     --------------------------
	.section	.nv.shared.reserved.0,"aw",@nobits
	.weak		__nv_reservedSMEM_offset_0_alias
	.size		__nv_reservedSMEM_offset_0_alias, 0, 64
	.other		__nv_reservedSMEM_offset_0_alias,@"STO_CUDA_RESERVED_SHARED STV_DEFAULT"
__nv_reservedSMEM_offset_0_alias:
	.zero		0
	.zero		64


//--------------------- .nv.constant0._Z8soma_adjPiS_ --------------------------
	.section	.nv.constant0._Z8soma_adjPiS_,"a",@progbits
	.sectionflags	@""
	.align	4
.nv.constant0._Z8soma_adjPiS_:
	.zero		912


//--------------------- SYMBOLS --------------------------

	.type		.nv.reservedSmem.offset0,@object
	.size		.nv.reservedSmem.offset0,0x4
	.type		.nv.reservedSmem.cap,@object
	.size		.nv.reservedSmem.cap,0x4
